//
// Generated by NVIDIA NVVM Compiler
//
// Compiler Build ID: CL-36424714
// Cuda compilation tools, release 13.0, V13.0.88
// Based on NVVM 20.0.0
//

.version 9.0
.target sm_100
.address_size 64

	// .globl	_Z14dijkstraKernelPfPiS_i

.visible .entry _Z14dijkstraKernelPfPiS_i(
	.param .u64 .ptr .align 1 _Z14dijkstraKernelPfPiS_i_param_0,
	.param .u64 .ptr .align 1 _Z14dijkstraKernelPfPiS_i_param_1,
	.param .u64 .ptr .align 1 _Z14dijkstraKernelPfPiS_i_param_2,
	.param .u32 _Z14dijkstraKernelPfPiS_i_param_3
)
{
	.reg .pred 	%p<43>;
	.reg .b32 	%r<61>;
	.reg .b32 	%f<54>;
	.reg .b64 	%rd<24>;

	ld.param.u64 	%rd13, [_Z14dijkstraKernelPfPiS_i_param_0];
	ld.param.u64 	%rd14, [_Z14dijkstraKernelPfPiS_i_param_1];
	ld.param.u64 	%rd15, [_Z14dijkstraKernelPfPiS_i_param_2];
	ld.param.u32 	%r25, [_Z14dijkstraKernelPfPiS_i_param_3];
	cvta.to.global.u64 	%rd1, %rd15;
	cvta.to.global.u64 	%rd2, %rd13;
	cvta.to.global.u64 	%rd3, %rd14;
	mov.u32 	%r26, %tid.x;
	mov.u32 	%r27, %ctaid.x;
	mov.u32 	%r28, %ntid.x;
	mad.lo.s32 	%r29, %r27, %r28, %r26;
	setp.ge.s32 	%p1, %r29, %r25;
	setp.lt.s32 	%p2, %r25, 1;
	or.pred  	%p3, %p1, %p2;
	@%p3 bra 	$L__BB0_57;
	and.b32  	%r1, %r25, 3;
	and.b32  	%r2, %r25, 2147483644;
$L__BB0_2:
	setp.lt.u32 	%p4, %r25, 4;
	mov.b32 	%r50, -1;
	mov.f32 	%f48, 0f4F000000;
	mov.b32 	%r56, 0;
	@%p4 bra 	$L__BB0_17;
	mov.b32 	%r50, -1;
	mov.f32 	%f48, 0f4F000000;
	mov.b32 	%r47, 0;
$L__BB0_4:
	mul.wide.u32 	%rd16, %r47, 4;
	add.s64 	%rd4, %rd3, %rd16;
	ld.global.u32 	%r35, [%rd4];
	setp.ne.s32 	%p5, %r35, 0;
	add.s64 	%rd5, %rd1, %rd16;
	@%p5 bra 	$L__BB0_7;
	ld.global.f32 	%f2, [%rd5];
	setp.geu.f32 	%p6, %f2, %f48;
	@%p6 bra 	$L__BB0_7;
	mov.u32 	%r50, %r47;
	mov.f32 	%f48, %f2;
$L__BB0_7:
	ld.global.u32 	%r36, [%rd4+4];
	setp.ne.s32 	%p7, %r36, 0;
	@%p7 bra 	$L__BB0_10;
	ld.global.f32 	%f4, [%rd5+4];
	setp.geu.f32 	%p8, %f4, %f48;
	@%p8 bra 	$L__BB0_10;
	add.s32 	%r50, %r47, 1;
	mov.f32 	%f48, %f4;
$L__BB0_10:
	ld.global.u32 	%r37, [%rd4+8];
	setp.ne.s32 	%p9, %r37, 0;
	@%p9 bra 	$L__BB0_13;
	ld.global.f32 	%f6, [%rd5+8];
	setp.geu.f32 	%p10, %f6, %f48;
	@%p10 bra 	$L__BB0_13;
	add.s32 	%r50, %r47, 2;
	mov.f32 	%f48, %f6;
$L__BB0_13:
	ld.global.u32 	%r38, [%rd4+12];
	setp.ne.s32 	%p11, %r38, 0;
	@%p11 bra 	$L__BB0_16;
	ld.global.f32 	%f8, [%rd5+12];
	setp.geu.f32 	%p12, %f8, %f48;
	@%p12 bra 	$L__BB0_16;
	add.s32 	%r50, %r47, 3;
	mov.f32 	%f48, %f8;
$L__BB0_16:
	add.s32 	%r47, %r47, 4;
	setp.eq.s32 	%p13, %r47, %r2;
	mov.u32 	%r56, %r2;
	@%p13 bra 	$L__BB0_17;
	bra.uni 	$L__BB0_4;
$L__BB0_17:
	setp.eq.s32 	%p14, %r1, 0;
	@%p14 bra 	$L__BB0_29;
	mul.wide.u32 	%rd17, %r56, 4;
	add.s64 	%rd11, %rd3, %rd17;
	ld.global.u32 	%r39, [%rd11];
	setp.ne.s32 	%p15, %r39, 0;
	add.s64 	%rd12, %rd1, %rd17;
	@%p15 bra 	$L__BB0_21;
	ld.global.f32 	%f25, [%rd12];
	setp.geu.f32 	%p16, %f25, %f48;
	@%p16 bra 	$L__BB0_21;
	mov.u32 	%r50, %r56;
	mov.f32 	%f48, %f25;
$L__BB0_21:
	setp.eq.s32 	%p17, %r1, 1;
	@%p17 bra 	$L__BB0_29;
	ld.global.u32 	%r40, [%rd11+4];
	setp.ne.s32 	%p18, %r40, 0;
	@%p18 bra 	$L__BB0_25;
	ld.global.f32 	%f27, [%rd12+4];
	setp.geu.f32 	%p19, %f27, %f48;
	@%p19 bra 	$L__BB0_25;
	add.s32 	%r50, %r56, 1;
	mov.f32 	%f48, %f27;
$L__BB0_25:
	setp.eq.s32 	%p20, %r1, 2;
	@%p20 bra 	$L__BB0_29;
	ld.global.u32 	%r41, [%rd11+8];
	setp.ne.s32 	%p21, %r41, 0;
	@%p21 bra 	$L__BB0_29;
	ld.global.f32 	%f31, [%rd12+8];
	setp.geu.f32 	%p22, %f31, %f48;
	@%p22 bra 	$L__BB0_29;
	add.s32 	%r50, %r56, 2;
$L__BB0_29:
	setp.ne.s32 	%p23, %r50, -1;
	@%p23 bra 	$L__BB0_30;
	bra.uni 	$L__BB0_57;
$L__BB0_30:
	setp.lt.u32 	%p24, %r25, 4;
	mul.wide.s32 	%rd18, %r50, 4;
	add.s64 	%rd19, %rd3, %rd18;
	mov.b32 	%r43, 1;
	st.global.u32 	[%rd19], %r43;
	mul.lo.s32 	%r13, %r50, %r25;
	add.s64 	%rd6, %rd1, %rd18;
	mov.b32 	%r54, 0;
	@%p24 bra 	$L__BB0_45;
	mov.b32 	%r53, 0;
$L__BB0_32:
	add.s32 	%r45, %r53, %r13;
	mul.wide.s32 	%rd20, %r45, 4;
	add.s64 	%rd7, %rd2, %rd20;
	ld.global.f32 	%f10, [%rd7];
	setp.leu.f32 	%p25, %f10, 0f00000000;
	mul.wide.u32 	%rd21, %r53, 4;
	add.s64 	%rd8, %rd1, %rd21;
	@%p25 bra 	$L__BB0_35;
	ld.global.f32 	%f32, [%rd6];
	add.f32 	%f11, %f10, %f32;
	ld.global.f32 	%f33, [%rd8];
	setp.geu.f32 	%p26, %f11, %f33;
	@%p26 bra 	$L__BB0_35;
	st.global.f32 	[%rd8], %f11;
$L__BB0_35:
	ld.global.f32 	%f12, [%rd7+4];
	setp.leu.f32 	%p27, %f12, 0f00000000;
	@%p27 bra 	$L__BB0_38;
	ld.global.f32 	%f34, [%rd6];
	add.f32 	%f13, %f12, %f34;
	ld.global.f32 	%f35, [%rd8+4];
	setp.geu.f32 	%p28, %f13, %f35;
	@%p28 bra 	$L__BB0_38;
	st.global.f32 	[%rd8+4], %f13;
$L__BB0_38:
	ld.global.f32 	%f14, [%rd7+8];
	setp.leu.f32 	%p29, %f14, 0f00000000;
	@%p29 bra 	$L__BB0_41;
	ld.global.f32 	%f36, [%rd6];
	add.f32 	%f15, %f14, %f36;
	ld.global.f32 	%f37, [%rd8+8];
	setp.geu.f32 	%p30, %f15, %f37;
	@%p30 bra 	$L__BB0_41;
	st.global.f32 	[%rd8+8], %f15;
$L__BB0_41:
	ld.global.f32 	%f16, [%rd7+12];
	setp.leu.f32 	%p31, %f16, 0f00000000;
	@%p31 bra 	$L__BB0_44;
	ld.global.f32 	%f38, [%rd6];
	add.f32 	%f17, %f16, %f38;
	ld.global.f32 	%f39, [%rd8+12];
	setp.geu.f32 	%p32, %f17, %f39;
	@%p32 bra 	$L__BB0_44;
	st.global.f32 	[%rd8+12], %f17;
$L__BB0_44:
	add.s32 	%r53, %r53, 4;
	setp.ne.s32 	%p33, %r53, %r2;
	mov.u32 	%r54, %r2;
	@%p33 bra 	$L__BB0_32;
$L__BB0_45:
	setp.eq.s32 	%p34, %r1, 0;
	@%p34 bra 	$L__BB0_2;
	add.s32 	%r46, %r54, %r13;
	mul.wide.s32 	%rd22, %r46, 4;
	add.s64 	%rd9, %rd2, %rd22;
	ld.global.f32 	%f18, [%rd9];
	setp.leu.f32 	%p35, %f18, 0f00000000;
	mul.wide.u32 	%rd23, %r54, 4;
	add.s64 	%rd10, %rd1, %rd23;
	@%p35 bra 	$L__BB0_49;
	ld.global.f32 	%f40, [%rd6];
	add.f32 	%f19, %f18, %f40;
	ld.global.f32 	%f41, [%rd10];
	setp.geu.f32 	%p36, %f19, %f41;
	@%p36 bra 	$L__BB0_49;
	st.global.f32 	[%rd10], %f19;
$L__BB0_49:
	setp.eq.s32 	%p37, %r1, 1;
	@%p37 bra 	$L__BB0_2;
	ld.global.f32 	%f20, [%rd9+4];
	setp.leu.f32 	%p38, %f20, 0f00000000;
	@%p38 bra 	$L__BB0_53;
	ld.global.f32 	%f42, [%rd6];
	add.f32 	%f21, %f20, %f42;
	ld.global.f32 	%f43, [%rd10+4];
	setp.geu.f32 	%p39, %f21, %f43;
	@%p39 bra 	$L__BB0_53;
	st.global.f32 	[%rd10+4], %f21;
$L__BB0_53:
	setp.eq.s32 	%p40, %r1, 2;
	@%p40 bra 	$L__BB0_2;
	ld.global.f32 	%f22, [%rd9+8];
	setp.leu.f32 	%p41, %f22, 0f00000000;
	@%p41 bra 	$L__BB0_2;
	ld.global.f32 	%f44, [%rd6];
	add.f32 	%f23, %f22, %f44;
	ld.global.f32 	%f45, [%rd10+8];
	setp.geu.f32 	%p42, %f23, %f45;
	@%p42 bra 	$L__BB0_2;
	st.global.f32 	[%rd10+8], %f23;
	bra.uni 	$L__BB0_2;
$L__BB0_57:
	ret;

}


// ===== COMPILED SASS (sm_100) =====

	.target	sm_100

	.elftype	@"ET_EXEC"


//--------------------- .note.nv.tkinfo           --------------------------
	.section	.note.nv.tkinfo,"",@"SHT_NOTE"
	.sectionflags	@"SHF_NOTE_NV_TKINFO"
	.tkinfo
        /*0018*/ 	.word	0x00000002
        /*0030*/ 	.string	""
        /*0030*/ 	.string	"ptxas"
        /*0030*/ 	.string	"Cuda compilation tools, release 13.0, V13.0.88"
        /*0030*/ 	.string	"Build cuda_13.0.r13.0/compiler.36424714_0"
        /*0030*/ 	.string	"-arch sm_100 -m 64 "



//--------------------- .note.nv.cuinfo           --------------------------
	.section	.note.nv.cuinfo,"",@"SHT_NOTE"
	.sectionflags	@"SHF_NOTE_NV_CUINFO"
        /*0018*/ 	.short	0x0002
        /*001a*/ 	.short	0x0064
        /*001c*/ 	.short	0x0082
	.zero		2


//--------------------- .nv.info                  --------------------------
	.section	.nv.info,"",@"SHT_CUDA_INFO"
	.align	4


	//----- nvinfo : EIATTR_REGCOUNT
	.align		4
        /*0000*/ 	.byte	0x04, 0x2f
        /*0002*/ 	.short	(.L_1 - .L_0)
	.align		4
.L_0:
        /*0004*/ 	.word	index@(_Z14dijkstraKernelPfPiS_i)
        /*0008*/ 	.word	0x00000016


	//----- nvinfo : EIATTR_FRAME_SIZE
	.align		4
.L_1:
        /*000c*/ 	.byte	0x04, 0x11
        /*000e*/ 	.short	(.L_3 - .L_2)
	.align		4
.L_2:
        /*0010*/ 	.word	index@(_Z14dijkstraKernelPfPiS_i)
        /*0014*/ 	.word	0x00000000


	//----- nvinfo : EIATTR_MIN_STACK_SIZE
	.align		4
.L_3:
        /*0018*/ 	.byte	0x04, 0x12
        /*001a*/ 	.short	(.L_5 - .L_4)
	.align		4
.L_4:
        /*001c*/ 	.word	index@(_Z14dijkstraKernelPfPiS_i)
        /*0020*/ 	.word	0x00000000
.L_5:


//--------------------- .nv.compat                --------------------------
	.section	.nv.compat,"",@"SHT_CUDA_COMPAT_INFO"
	.align	4
        /*0000*/ 	.byte	0x02, 0x09, 0x00, 0x00, 0x02, 0x02, 0x01, 0x00, 0x02, 0x05, 0x05, 0x00, 0x03, 0x07, 0x01, 0x01
        /*0010*/ 	.byte	0x02, 0x03, 0x00, 0x00, 0x02, 0x06, 0x01, 0x00, 0x04, 0x0b, 0x08, 0x00, 0x01, 0x00, 0x00, 0x00
        /*0020*/ 	.byte	0x00, 0x00, 0x00, 0x00


//--------------------- .nv.info._Z14dijkstraKernelPfPiS_i --------------------------
	.section	.nv.info._Z14dijkstraKernelPfPiS_i,"",@"SHT_CUDA_INFO"
	.sectionflags	@""
	.align	4


	//----- nvinfo : EIATTR_CUDA_API_VERSION
	.align		4
        /*0000*/ 	.byte	0x04, 0x37
        /*0002*/ 	.short	(.L_7 - .L_6)
.L_6:
        /*0004*/ 	.word	0x00000082


	//----- nvinfo : EIATTR_KPARAM_INFO
	.align		4
.L_7:
        /*0008*/ 	.byte	0x04, 0x17
        /*000a*/ 	.short	(.L_9 - .L_8)
.L_8:
        /*000c*/ 	.word	0x00000000
        /*0010*/ 	.short	0x0003
        /*0012*/ 	.short	0x0018
        /*0014*/ 	.byte	0x00, 0xf0, 0x11, 0x00


	//----- nvinfo : EIATTR_KPARAM_INFO
	.align		4
.L_9:
        /*0018*/ 	.byte	0x04, 0x17
        /*001a*/ 	.short	(.L_11 - .L_10)
.L_10:
        /*001c*/ 	.word	0x00000000
        /*0020*/ 	.short	0x0002
        /*0022*/ 	.short	0x0010
        /*0024*/ 	.byte	0x00, 0xf5, 0x21, 0x00


	//----- nvinfo : EIATTR_KPARAM_INFO
	.align		4
.L_11:
        /*0028*/ 	.byte	0x04, 0x17
        /*002a*/ 	.short	(.L_13 - .L_12)
.L_12:
        /*002c*/ 	.word	0x00000000
        /*0030*/ 	.short	0x0001
        /*0032*/ 	.short	0x0008
        /*0034*/ 	.byte	0x00, 0xf5, 0x21, 0x00


	//----- nvinfo : EIATTR_KPARAM_INFO
	.align		4
.L_13:
        /*0038*/ 	.byte	0x04, 0x17
        /*003a*/ 	.short	(.L_15 - .L_14)
.L_14:
        /*003c*/ 	.word	0x00000000
        /*0040*/ 	.short	0x0000
        /*0042*/ 	.short	0x0000
        /*0044*/ 	.byte	0x00, 0xf5, 0x21, 0x00


	//----- nvinfo : EIATTR_SPARSE_MMA_MASK
	.align		4
.L_15:
        /*0048*/ 	.byte	0x03, 0x50
        /*004a*/ 	.short	0x0000


	//----- nvinfo : EIATTR_MAXREG_COUNT
	.align		4
        /*004c*/ 	.byte	0x03, 0x1b
        /*004e*/ 	.short	0x00ff


	//----- nvinfo : EIATTR_MERCURY_ISA_VERSION
	.align		4
        /*0050*/ 	.byte	0x03, 0x5f
        /*0052*/ 	.short	0x0101


	//----- nvinfo : EIATTR_VRC_CTA_INIT_COUNT
	.align		4
        /*0054*/ 	.byte	0x02, 0x4a
	.zero		1
	.zero		1


	//----- nvinfo : EIATTR_EXIT_INSTR_OFFSETS
	.align		4
        /*0058*/ 	.byte	0x04, 0x1c
        /*005a*/ 	.short	(.L_17 - .L_16)


	//   ....[0]....
.L_16:
        /*005c*/ 	.word	0x00000080


	//   ....[1]....
        /*0060*/ 	.word	0x000007d0


	//----- nvinfo : EIATTR_CBANK_PARAM_SIZE
	.align		4
.L_17:
        /*0064*/ 	.byte	0x03, 0x19
        /*0066*/ 	.short	0x001c


	//----- nvinfo : EIATTR_PARAM_CBANK
	.align		4
        /*0068*/ 	.byte	0x04, 0x0a
        /*006a*/ 	.short	(.L_19 - .L_18)
	.align		4
.L_18:
        /*006c*/ 	.word	index@(.nv.constant0._Z14dijkstraKernelPfPiS_i)
        /*0070*/ 	.short	0x0380
        /*0072*/ 	.short	0x001c


	//----- nvinfo : EIATTR_SW_WAR
	.align		4
.L_19:
        /*0074*/ 	.byte	0x04, 0x36
        /*0076*/ 	.short	(.L_21 - .L_20)
.L_20:
        /*0078*/ 	.word	0x00000008
.L_21:


//--------------------- .nv.callgraph             --------------------------
	.section	.nv.callgraph,"",@"SHT_CUDA_CALLGRAPH"
	.align	4
	.sectionentsize	8
	.align		4
        /*0000*/ 	.word	0x00000000
	.align		4
        /*0004*/ 	.word	0xffffffff
	.align		4
        /*0008*/ 	.word	0x00000000
	.align		4
        /*000c*/ 	.word	0xfffffffe
	.align		4
        /*0010*/ 	.word	0x00000000
	.align		4
        /*0014*/ 	.word	0xfffffffd
	.align		4
        /*0018*/ 	.word	0x00000000
	.align		4
        /*001c*/ 	.word	0xfffffffc


//--------------------- .text._Z14dijkstraKernelPfPiS_i --------------------------
	.section	.text._Z14dijkstraKernelPfPiS_i,"ax",@progbits
	.align	128
        .global         _Z14dijkstraKernelPfPiS_i
        .type           _Z14dijkstraKernelPfPiS_i,@function
        .size           _Z14dijkstraKernelPfPiS_i,(.L_x_23 - _Z14dijkstraKernelPfPiS_i)
        .other          _Z14dijkstraKernelPfPiS_i,@"STO_CUDA_ENTRY STV_DEFAULT"
_Z14dijkstraKernelPfPiS_i:
.text._Z14dijkstraKernelPfPiS_i:
[----:B------:R-:W-:Y:S01]  /*0000*/  LDC R1, c[0x0][0x37c] ;  /* 0x0000df00ff017b82 */ /* 0x000fe20000000800 */
[----:B------:R-:W0:Y:S07]  /*0010*/  S2R R0, SR_TID.X ;  /* 0x0000000000007919 */ /* 0x000e2e0000002100 */
[----:B------:R-:W0:Y:S08]  /*0020*/  S2UR UR4, SR_CTAID.X ;  /* 0x00000000000479c3 */ /* 0x000e300000002500 */
[----:B------:R-:W0:Y:S08]  /*0030*/  LDC R3, c[0x0][0x360] ;  /* 0x0000d800ff037b82 */ /* 0x000e300000000800 */
[----:B------:R-:W1:Y:S01]  /*0040*/  LDC R5, c[0x0][0x398] ;  /* 0x0000e600ff057b82 */ /* 0x000e620000000800 */
[----:B0-----:R-:W-:Y:S01]  /*0050*/  IMAD R0, R3, UR4, R0 ;  /* 0x0000000403007c24 */ /* 0x001fe2000f8e0200 */
[----:B-1----:R-:W-:-:S04]  /*0060*/  ISETP.GE.AND P0, PT, R5, 0x1, PT ;  /* 0x000000010500780c */ /* 0x002fc80003f06270 */
[----:B------:R-:W-:-:S13]  /*0070*/  ISETP.GE.OR P0, PT, R0, R5, !P0 ;  /* 0x000000050000720c */ /* 0x000fda0004706670 */
[----:B------:R-:W-:Y:S05]  /*0080*/  @P0 EXIT ;  /* 0x000000000000094d */ /* 0x000fea0003800000 */
[C---:B------:R-:W-:Y:S01]  /*0090*/  LOP3.LUT R14, R5.reuse, 0x3, RZ, 0xc0, !PT ;  /* 0x00000003050e7812 */ /* 0x040fe200078ec0ff */
[----:B------:R-:W0:Y:S01]  /*00a0*/  LDCU.64 UR4, c[0x0][0x358] ;  /* 0x00006b00ff0477ac */ /* 0x000e220008000a00 */
[----:B------:R-:W-:-:S07]  /*00b0*/  LOP3.LUT R0, R5, 0x7ffffffc, RZ, 0xc0, !PT ;  /* 0x7ffffffc05007812 */ /* 0x000fce00078ec0ff */
.L_x_19:
[----:B-1----:R-:W1:Y:S01]  /*00c0*/  LDCU UR6, c[0x0][0x398] ;  /* 0x00007300ff0677ac */ /* 0x002e620008000800 */
[----:B------:R-:W-:Y:S02]  /*00d0*/  IMAD.MOV.U32 R2, RZ, RZ, -0x1 ;  /* 0xffffffffff027424 */ /* 0x000fe400078e00ff */
[----:B----4-:R-:W-:Y:S02]  /*00e0*/  IMAD.MOV.U32 R3, RZ, RZ, 0x4f000000 ;  /* 0x4f000000ff037424 */ /* 0x010fe400078e00ff */
[----:B0-----:R-:W-:Y:S01]  /*00f0*/  IMAD.MOV.U32 R9, RZ, RZ, RZ ;  /* 0x000000ffff097224 */ /* 0x001fe200078e00ff */
[----:B-1----:R-:W-:-:S09]  /*0100*/  UISETP.GE.U32.AND UP0, UPT, UR6, 0x4, UPT ;  /* 0x000000040600788c */ /* 0x002fd2000bf06070 */
[----:B--23--:R-:W-:Y:S05]  /*0110*/  BRA.U !UP0, `(.L_x_0) ;  /* 0x0000000508307547 */ /* 0x00cfea000b800000 */
[----:B------:R-:W0:Y:S08]  /*0120*/  LDC.64 R4, c[0x0][0x388] ;  /* 0x0000e200ff047b82 */ /* 0x000e300000000a00 */
[----:B------:R-:W1:Y:S01]  /*0130*/  LDC.64 R6, c[0x0][0x388] ;  /* 0x0000e200ff067b82 */ /* 0x000e620000000a00 */
[----:B0-----:R-:W2:Y:S04]  /*0140*/  LDG.E R4, desc[UR4][R4.64] ;  /* 0x0000000404047981 */ /* 0x001ea8000c1e1900 */
[----:B-1----:R-:W3:Y:S04]  /*0150*/  LDG.E R2, desc[UR4][R6.64+0x4] ;  /* 0x0000040406027981 */ /* 0x002ee8000c1e1900 */
[----:B------:R-:W4:Y:S04]  /*0160*/  LDG.E R3, desc[UR4][R6.64+0x8] ;  /* 0x0000080406037981 */ /* 0x000f28000c1e1900 */
[----:B------:R-:W5:Y:S01]  /*0170*/  LDG.E R8, desc[UR4][R6.64+0xc] ;  /* 0x00000c0406087981 */ /* 0x000f62000c1e1900 */
[----:B------:R-:W-:-:S02]  /*0180*/  ISETP.NE.AND P3, PT, R0, 0x4, PT ;  /* 0x000000040000780c */ /* 0x000fc40003f65270 */
[----:B--2---:R-:W-:Y:S02]  /*0190*/  ISETP.NE.AND P4, PT, R4, RZ, PT ;  /* 0x000000ff0400720c */ /* 0x004fe40003f85270 */
[----:B---3--:R-:W-:Y:S01]  /*01a0*/  ISETP.NE.AND P0, PT, R2, RZ, PT ;  /* 0x000000ff0200720c */ /* 0x008fe20003f05270 */
[----:B------:R-:W-:Y:S01]  /*01b0*/  IMAD.MOV.U32 R2, RZ, RZ, -0x1 ;  /* 0xffffffffff027424 */ /* 0x000fe200078e00ff */
[----:B----4-:R-:W-:Y:S01]  /*01c0*/  ISETP.NE.AND P1, PT, R3, RZ, PT ;  /* 0x000000ff0300720c */ /* 0x010fe20003f25270 */
[----:B------:R-:W-:Y:S01]  /*01d0*/  IMAD.MOV.U32 R3, RZ, RZ, 0x4f000000 ;  /* 0x4f000000ff037424 */ /* 0x000fe200078e00ff */
[----:B-----5:R-:W-:-:S07]  /*01e0*/  ISETP.NE.AND P2, PT, R8, RZ, PT ;  /* 0x000000ff0800720c */ /* 0x020fce0003f45270 */
[----:B------:R-:W-:Y:S06]  /*01f0*/  @P4 BRA `(.L_x_1) ;  /* 0x0000000000144947 */ /* 0x000fec0003800000 */
[----:B------:R-:W0:Y:S02]  /*0200*/  LDC.64 R4, c[0x0][0x390] ;  /* 0x0000e400ff047b82 */ /* 0x000e240000000a00 */
[----:B0-----:R-:W2:Y:S02]  /*0210*/  LDG.E R4, desc[UR4][R4.64] ;  /* 0x0000000404047981 */ /* 0x001ea4000c1e1900 */
[----:B--2---:R-:W-:-:S13]  /*0220*/  FSETP.GEU.AND P4, PT, R4, 2.14748364800000000000e+09, PT ;  /* 0x4f0000000400780b */ /* 0x004fda0003f8e000 */
[----:B------:R-:W-:Y:S02]  /*0230*/  @!P4 IMAD.MOV.U32 R3, RZ, RZ, R4 ;  /* 0x000000ffff03c224 */ /* 0x000fe400078e0004 */
[----:B------:R-:W-:-:S07]  /*0240*/  @!P4 IMAD.MOV.U32 R2, RZ, RZ, RZ ;  /* 0x000000ffff02c224 */ /* 0x000fce00078e00ff */
.L_x_1:
[----:B------:R-:W-:Y:S05]  /*0250*/  @P0 BRA `(.L_x_2) ;  /* 0x0000000000140947 */ /* 0x000fea0003800000 */
[----:B------:R-:W0:Y:S02]  /*0260*/  LDC.64 R4, c[0x0][0x390] ;  /* 0x0000e400ff047b82 */ /* 0x000e240000000a00 */
[----:B0-----:R-:W2:Y:S02]  /*0270*/  LDG.E R4, desc[UR4][R4.64+0x4] ;  /* 0x0000040404047981 */ /* 0x001ea4000c1e1900 */
[----:B--2---:R-:W-:-:S13]  /*0280*/  FSETP.GEU.AND P0, PT, R4, R3, PT ;  /* 0x000000030400720b */ /* 0x004fda0003f0e000 */
[----:B------:R-:W-:Y:S02]  /*0290*/  @!P0 IMAD.MOV.U32 R3, RZ, RZ, R4 ;  /* 0x000000ffff038224 */ /* 0x000fe400078e0004 */
[----:B------:R-:W-:-:S07]  /*02a0*/  @!P0 IMAD.MOV.U32 R2, RZ, RZ, 0x1 ;  /* 0x00000001ff028424 */ /* 0x000fce00078e00ff */
.L_x_2:
[----:B------:R-:W-:Y:S05]  /*02b0*/  @P1 BRA `(.L_x_3) ;  /* 0x0000000000141947 */ /* 0x000fea0003800000 */
[----:B------:R-:W0:Y:S02]  /*02c0*/  LDC.64 R4, c[0x0][0x390] ;  /* 0x0000e400ff047b82 */ /* 0x000e240000000a00 */
[----:B0-----:R-:W2:Y:S02]  /*02d0*/  LDG.E R4, desc[UR4][R4.64+0x8] ;  /* 0x0000080404047981 */ /* 0x001ea4000c1e1900 */
[----:B--2---:R-:W-:-:S13]  /*02e0*/  FSETP.GEU.AND P0, PT, R4, R3, PT ;  /* 0x000000030400720b */ /* 0x004fda0003f0e000 */
[----:B------:R-:W-:Y:S02]  /*02f0*/  @!P0 IMAD.MOV.U32 R3, RZ, RZ, R4 ;  /* 0x000000ffff038224 */ /* 0x000fe400078e0004 */
[----:B------:R-:W-:-:S07]  /*0300*/  @!P0 IMAD.MOV.U32 R2, RZ, RZ, 0x2 ;  /* 0x00000002ff028424 */ /* 0x000fce00078e00ff */
.L_x_3:
[----:B------:R-:W-:Y:S05]  /*0310*/  @P2 BRA `(.L_x_4) ;  /* 0x0000000000142947 */ /* 0x000fea0003800000 */
[----:B------:R-:W0:Y:S02]  /*0320*/  LDC.64 R4, c[0x0][0x390] ;  /* 0x0000e400ff047b82 */ /* 0x000e240000000a00 */
[----:B0-----:R-:W2:Y:S02]  /*0330*/  LDG.E R4, desc[UR4][R4.64+0xc] ;  /* 0x00000c0404047981 */ /* 0x001ea4000c1e1900 */
[----:B--2---:R-:W-:-:S13]  /*0340*/  FSETP.GEU.AND P0, PT, R4, R3, PT ;  /* 0x000000030400720b */ /* 0x004fda0003f0e000 */
[----:B------:R-:W-:Y:S01]  /*0350*/  @!P0 MOV R3, R4 ;  /* 0x0000000400038202 */ /* 0x000fe20000000f00 */
[----:B------:R-:W-:-:S07]  /*0360*/  @!P0 IMAD.MOV.U32 R2, RZ, RZ, 0x3 ;  /* 0x00000003ff028424 */ /* 0x000fce00078e00ff */
.L_x_4:
[----:B------:R-:W-:Y:S01]  /*0370*/  IMAD.MOV.U32 R9, RZ, RZ, R0 ;  /* 0x000000ffff097224 */ /* 0x000fe200078e0000 */
[----:B------:R-:W-:Y:S06]  /*0380*/  @!P3 BRA `(.L_x_0) ;  /* 0x000000000094b947 */ /* 0x000fec0003800000 */
[----:B------:R-:W0:Y:S01]  /*0390*/  LDC.64 R4, c[0x0][0x390] ;  /* 0x0000e400ff047b82 */ /* 0x000e220000000a00 */
[----:B------:R-:W-:-:S07]  /*03a0*/  IMAD.MOV.U32 R13, RZ, RZ, 0x4 ;  /* 0x00000004ff0d7424 */ /* 0x000fce00078e00ff */
[----:B------:R-:W1:Y:S02]  /*03b0*/  LDC.64 R6, c[0x0][0x388] ;  /* 0x0000e200ff067b82 */ /* 0x000e640000000a00 */
.L_x_9:
[----:B-1----:R-:W-:-:S05]  /*03c0*/  IMAD.WIDE.U32 R8, R13, 0x4, R6 ;  /* 0x000000040d087825 */ /* 0x002fca00078e0006 */
[----:B------:R-:W2:Y:S04]  /*03d0*/  LDG.E R15, desc[UR4][R8.64] ;  /* 0x00000004080f7981 */ /* 0x000ea8000c1e1900 */
[----:B------:R-:W3:Y:S04]  /*03e0*/  LDG.E R11, desc[UR4][R8.64+0x8] ;  /* 0x00000804080b7981 */ /* 0x000ee8000c1e1900 */
[----:B------:R-:W4:Y:S04]  /*03f0*/  LDG.E R10, desc[UR4][R8.64+0xc] ;  /* 0x00000c04080a7981 */ /* 0x000f28000c1e1900 */
[----:B------:R-:W5:Y:S01]  /*0400*/  LDG.E R12, desc[UR4][R8.64+0x4] ;  /* 0x00000404080c7981 */ /* 0x000f62000c1e1900 */
[----:B--2---:R-:W-:-:S02]  /*0410*/  ISETP.NE.AND P2, PT, R15, RZ, PT ;  /* 0x000000ff0f00720c */ /* 0x004fc40003f45270 */
[----:B---3--:R-:W-:Y:S02]  /*0420*/  ISETP.NE.AND P0, PT, R11, RZ, PT ;  /* 0x000000ff0b00720c */ /* 0x008fe40003f05270 */
[----:B----4-:R-:W-:Y:S01]  /*0430*/  ISETP.NE.AND P1, PT, R10, RZ, PT ;  /* 0x000000ff0a00720c */ /* 0x010fe20003f25270 */
[----:B0-----:R-:W-:Y:S01]  /*0440*/  IMAD.WIDE.U32 R10, R13, 0x4, R4 ;  /* 0x000000040d0a7825 */ /* 0x001fe200078e0004 */
[----:B-----5:R-:W-:-:S07]  /*0450*/  ISETP.NE.AND P3, PT, R12, RZ, PT ;  /* 0x000000ff0c00720c */ /* 0x020fce0003f65270 */
[----:B------:R-:W-:Y:S06]  /*0460*/  @P2 BRA `(.L_x_5) ;  /* 0x0000000000102947 */ /* 0x000fec0003800000 */
[----:B------:R-:W2:Y:S02]  /*0470*/  LDG.E R8, desc[UR4][R10.64] ;  /* 0x000000040a087981 */ /* 0x000ea4000c1e1900 */
[----:B--2---:R-:W-:-:S13]  /*0480*/  FSETP.GEU.AND P2, PT, R8, R3, PT ;  /* 0x000000030800720b */ /* 0x004fda0003f4e000 */
[----:B------:R-:W-:Y:S02]  /*0490*/  @!P2 IMAD.MOV.U32 R3, RZ, RZ, R8 ;  /* 0x000000ffff03a224 */ /* 0x000fe400078e0008 */
[----:B------:R-:W-:-:S07]  /*04a0*/  @!P2 IMAD.MOV.U32 R2, RZ, RZ, R13 ;  /* 0x000000ffff02a224 */ /* 0x000fce00078e000d */
.L_x_5:
[----:B------:R-:W-:Y:S05]  /*04b0*/  @P3 BRA `(.L_x_6) ;  /* 0x0000000000103947 */ /* 0x000fea0003800000 */
[----:B------:R-:W2:Y:S02]  /*04c0*/  LDG.E R8, desc[UR4][R10.64+0x4] ;  /* 0x000004040a087981 */ /* 0x000ea4000c1e1900 */
[----:B--2---:R-:W-:-:S13]  /*04d0*/  FSETP.GEU.AND P2, PT, R8, R3, PT ;  /* 0x000000030800720b */ /* 0x004fda0003f4e000 */
[----:B------:R-:W-:Y:S02]  /*04e0*/  @!P2 IMAD.MOV.U32 R3, RZ, RZ, R8 ;  /* 0x000000ffff03a224 */ /* 0x000fe400078e0008 */
[----:B------:R-:W-:-:S07]  /*04f0*/  @!P2 VIADD R2, R13, 0x1 ;  /* 0x000000010d02a836 */ /* 0x000fce0000000000 */
.L_x_6:
[----:B------:R-:W-:Y:S05]  /*0500*/  @P0 BRA `(.L_x_7) ;  /* 0x0000000000100947 */ /* 0x000fea0003800000 */
[----:B------:R-:W2:Y:S02]  /*0510*/  LDG.E R8, desc[UR4][R10.64+0x8] ;  /* 0x000008040a087981 */ /* 0x000ea4000c1e1900 */
[----:B--2---:R-:W-:-:S13]  /*0520*/  FSETP.GEU.AND P0, PT, R8, R3, PT ;  /* 0x000000030800720b */ /* 0x004fda0003f0e000 */
[----:B------:R-:W-:Y:S01]  /*0530*/  @!P0 IMAD.MOV.U32 R3, RZ, RZ, R8 ;  /* 0x000000ffff038224 */ /* 0x000fe200078e0008 */
[----:B------:R-:W-:-:S07]  /*0540*/  @!P0 IADD3 R2, PT, PT, R13, 0x2, RZ ;  /* 0x000000020d028810 */ /* 0x000fce0007ffe0ff */
.L_x_7:
[----:B------:R-:W-:Y:S05]  /*0550*/  @P1 BRA `(.L_x_8) ;  /* 0x0000000000101947 */ /* 0x000fea0003800000 */
[----:B------:R-:W2:Y:S02]  /*0560*/  LDG.E R10, desc[UR4][R10.64+0xc] ;  /* 0x00000c040a0a7981 */ /* 0x000ea4000c1e1900 */
[----:B--2---:R-:W-:-:S13]  /*0570*/  FSETP.GEU.AND P0, PT, R10, R3, PT ;  /* 0x000000030a00720b */ /* 0x004fda0003f0e000 */
[----:B------:R-:W-:Y:S02]  /*0580*/  @!P0 IMAD.MOV.U32 R3, RZ, RZ, R10 ;  /* 0x000000ffff038224 */ /* 0x000fe400078e000a */
[----:B------:R-:W-:-:S07]  /*0590*/  @!P0 VIADD R2, R13, 0x3 ;  /* 0x000000030d028836 */ /* 0x000fce0000000000 */
.L_x_8:
[----:B------:R-:W-:-:S05]  /*05a0*/  VIADD R13, R13, 0x4 ;  /* 0x000000040d0d7836 */ /* 0x000fca0000000000 */
[----:B------:R-:W-:-:S13]  /*05b0*/  ISETP.NE.AND P0, PT, R13, R0, PT ;  /* 0x000000000d00720c */ /* 0x000fda0003f05270 */
[----:B------:R-:W-:Y:S05]  /*05c0*/  @P0 BRA `(.L_x_9) ;  /* 0xfffffffc007c0947 */ /* 0x000fea000383ffff */
[----:B------:R-:W-:-:S07]  /*05d0*/  IMAD.MOV.U32 R9, RZ, RZ, R0 ;  /* 0x000000ffff097224 */ /* 0x000fce00078e0000 */
.L_x_0:
[----:B------:R-:W-:-:S13]  /*05e0*/  ISETP.NE.AND P0, PT, R14, RZ, PT ;  /* 0x000000ff0e00720c */ /* 0x000fda0003f05270 */
[----:B------:R-:W-:Y:S05]  /*05f0*/  @!P0 BRA `(.L_x_10) ;  /* 0x0000000000708947 */ /* 0x000fea0003800000 */
[----:B------:R-:W1:Y:S08]  /*0600*/  LDC.64 R4, c[0x0][0x388] ;  /* 0x0000e200ff047b82 */ /* 0x000e700000000a00 */
[----:B------:R-:W2:Y:S01]  /*0610*/  LDC.64 R6, c[0x0][0x390] ;  /* 0x0000e400ff067b82 */ /* 0x000ea20000000a00 */
[----:B-1----:R-:W-:-:S05]  /*0620*/  IMAD.WIDE.U32 R4, R9, 0x4, R4 ;  /* 0x0000000409047825 */ /* 0x002fca00078e0004 */
[----:B0-----:R-:W3:Y:S01]  /*0630*/  LDG.E R8, desc[UR4][R4.64] ;  /* 0x0000000404087981 */ /* 0x001ee2000c1e1900 */
[----:B------:R-:W-:Y:S01]  /*0640*/  ISETP.NE.AND P1, PT, R14, 0x1, PT ;  /* 0x000000010e00780c */ /* 0x000fe20003f25270 */
[----:B--2---:R-:W-:Y:S01]  /*0650*/  IMAD.WIDE.U32 R6, R9, 0x4, R6 ;  /* 0x0000000409067825 */ /* 0x004fe200078e0006 */
[----:B---3--:R-:W-:-:S13]  /*0660*/  ISETP.NE.AND P0, PT, R8, RZ, PT ;  /* 0x000000ff0800720c */ /* 0x008fda0003f05270 */
[----:B------:R-:W-:Y:S05]  /*0670*/  @P0 BRA `(.L_x_11) ;  /* 0x0000000000100947 */ /* 0x000fea0003800000 */
[----:B------:R-:W2:Y:S02]  /*0680*/  LDG.E R8, desc[UR4][R6.64] ;  /* 0x0000000406087981 */ /* 0x000ea4000c1e1900 */
[----:B--2---:R-:W-:-:S13]  /*0690*/  FSETP.GEU.AND P0, PT, R8, R3, PT ;  /* 0x000000030800720b */ /* 0x004fda0003f0e000 */
[----:B------:R-:W-:Y:S02]  /*06a0*/  @!P0 IMAD.MOV.U32 R3, RZ, RZ, R8 ;  /* 0x000000ffff038224 */ /* 0x000fe400078e0008 */
[----:B------:R-:W-:-:S07]  /*06b0*/  @!P0 IMAD.MOV.U32 R2, RZ, RZ, R9 ;  /* 0x000000ffff028224 */ /* 0x000fce00078e0009 */
.L_x_11:
[----:B------:R-:W-:Y:S05]  /*06c0*/  @!P1 BRA `(.L_x_10) ;  /* 0x00000000003c9947 */ /* 0x000fea0003800000 */
[----:B------:R-:W2:Y:S01]  /*06d0*/  LDG.E R8, desc[UR4][R4.64+0x4] ;  /* 0x0000040404087981 */ /* 0x000ea2000c1e1900 */
[----:B------:R-:W-:Y:S02]  /*06e0*/  ISETP.NE.AND P1, PT, R14, 0x2, PT ;  /* 0x000000020e00780c */ /* 0x000fe40003f25270 */
[----:B--2---:R-:W-:-:S13]  /*06f0*/  ISETP.NE.AND P0, PT, R8, RZ, PT ;  /* 0x000000ff0800720c */ /* 0x004fda0003f05270 */
[----:B------:R-:W-:Y:S05]  /*0700*/  @P0 BRA `(.L_x_12) ;  /* 0x0000000000100947 */ /* 0x000fea0003800000 */
[----:B------:R-:W2:Y:S02]  /*0710*/  LDG.E R8, desc[UR4][R6.64+0x4] ;  /* 0x0000040406087981 */ /* 0x000ea4000c1e1900 */
[----:B--2---:R-:W-:-:S13]  /*0720*/  FSETP.GEU.AND P0, PT, R8, R3, PT ;  /* 0x000000030800720b */ /* 0x004fda0003f0e000 */
[----:B------:R-:W-:Y:S01]  /*0730*/  @!P0 IMAD.MOV.U32 R3, RZ, RZ, R8 ;  /* 0x000000ffff038224 */ /* 0x000fe200078e0008 */
[----:B------:R-:W-:-:S07]  /*0740*/  @!P0 IADD3 R2, PT, PT, R9, 0x1, RZ ;  /* 0x0000000109028810 */ /* 0x000fce0007ffe0ff */
.L_x_12:
[----:B------:R-:W-:Y:S05]  /*0750*/  @!P1 BRA `(.L_x_10) ;  /* 0x0000000000189947 */ /* 0x000fea0003800000 */
[----:B------:R-:W2:Y:S02]  /*0760*/  LDG.E R4, desc[UR4][R4.64+0x8] ;  /* 0x0000080404047981 */ /* 0x000ea4000c1e1900 */
[----:B--2---:R-:W-:-:S13]  /*0770*/  ISETP.NE.AND P0, PT, R4, RZ, PT ;  /* 0x000000ff0400720c */ /* 0x004fda0003f05270 */
[----:B------:R-:W-:Y:S05]  /*0780*/  @P0 BRA `(.L_x_10) ;  /* 0x00000000000c0947 */ /* 0x000fea0003800000 */
[----:B------:R-:W2:Y:S02]  /*0790*/  LDG.E R6, desc[UR4][R6.64+0x8] ;  /* 0x0000080406067981 */ /* 0x000ea4000c1e1900 */
[----:B--2---:R-:W-:-:S13]  /*07a0*/  FSETP.GEU.AND P0, PT, R6, R3, PT ;  /* 0x000000030600720b */ /* 0x004fda0003f0e000 */
[----:B------:R-:W-:-:S07]  /*07b0*/  @!P0 VIADD R2, R9, 0x2 ;  /* 0x0000000209028836 */ /* 0x000fce0000000000 */
.L_x_10:
[----:B------:R-:W-:-:S13]  /*07c0*/  ISETP.NE.AND P0, PT, R2, -0x1, PT ;  /* 0xffffffff0200780c */ /* 0x000fda0003f05270 */
[----:B0-----:R-:W-:Y:S05]  /*07d0*/  @!P0 EXIT ;  /* 0x000000000000894d */ /* 0x001fea0003800000 */
[----:B------:R-:W0:Y:S01]  /*07e0*/  LDC R3, c[0x0][0x398] ;  /* 0x0000e600ff037b82 */ /* 0x000e220000000800 */
[----:B------:R-:W-:Y:S02]  /*07f0*/  IMAD.MOV.U32 R13, RZ, RZ, 0x1 ;  /* 0x00000001ff0d7424 */ /* 0x000fe400078e00ff */
[----:B------:R-:W-:-:S05]  /*0800*/  IMAD.MOV.U32 R11, RZ, RZ, RZ ;  /* 0x000000ffff0b7224 */ /* 0x000fca00078e00ff */
[----:B------:R-:W1:Y:S08]  /*0810*/  LDC.64 R8, c[0x0][0x388] ;  /* 0x0000e200ff087b82 */ /* 0x000e700000000a00 */
[----:B------:R-:W2:Y:S01]  /*0820*/  LDC.64 R6, c[0x0][0x390] ;  /* 0x0000e400ff067b82 */ /* 0x000ea20000000a00 */
[----:B0-----:R-:W-:Y:S01]  /*0830*/  ISETP.GE.U32.AND P0, PT, R3, 0x4, PT ;  /* 0x000000040300780c */ /* 0x001fe20003f06070 */
[----:B-1----:R-:W-:-:S05]  /*0840*/  IMAD.WIDE R8, R2, 0x4, R8 ;  /* 0x0000000402087825 */ /* 0x002fca00078e0208 */
[----:B------:R0:W-:Y:S01]  /*0850*/  STG.E desc[UR4][R8.64], R13 ;  /* 0x0000000d08007986 */ /* 0x0001e2000c101904 */
[----:B--2---:R-:W-:-:S06]  /*0860*/  IMAD.WIDE R4, R2, 0x4, R6 ;  /* 0x0000000402047825 */ /* 0x004fcc00078e0206 */
[----:B------:R-:W-:Y:S05]  /*0870*/  @!P0 BRA `(.L_x_13) ;  /* 0x0000000000ac8947 */ /* 0x000fea0003800000 */
[----:B------:R-:W1:Y:S01]  /*0880*/  LDC R3, c[0x0][0x398] ;  /* 0x0000e600ff037b82 */ /* 0x000e620000000800 */
[----:B------:R-:W-:-:S07]  /*0890*/  IMAD.MOV.U32 R15, RZ, RZ, RZ ;  /* 0x000000ffff0f7224 */ /* 0x000fce00078e00ff */
[----:B------:R-:W2:Y:S08]  /*08a0*/  LDC.64 R6, c[0x0][0x390] ;  /* 0x0000e400ff067b82 */ /* 0x000eb00000000a00 */
[----:B0-----:R-:W0:Y:S02]  /*08b0*/  LDC.64 R8, c[0x0][0x380] ;  /* 0x0000e000ff087b82 */ /* 0x001e240000000a00 */
.L_x_18:
[----:B-1----:R-:W-:-:S04]  /*08c0*/  IMAD R11, R2, R3, R15 ;  /* 0x00000003020b7224 */ /* 0x002fc800078e020f */
[----:B0--3--:R-:W-:-:S05]  /*08d0*/  IMAD.WIDE R10, R11, 0x4, R8 ;  /* 0x000000040b0a7825 */ /* 0x009fca00078e0208 */
[----:B------:R-:W3:Y:S01]  /*08e0*/  LDG.E R19, desc[UR4][R10.64] ;  /* 0x000000040a137981 */ /* 0x000ee2000c1e1900 */
[----:B--2---:R-:W-:Y:S01]  /*08f0*/  IMAD.WIDE.U32 R12, R15, 0x4, R6 ;  /* 0x000000040f0c7825 */ /* 0x004fe200078e0006 */
[----:B---3--:R-:W-:-:S13]  /*0900*/  FSETP.GT.AND P0, PT, R19, RZ, PT ;  /* 0x000000ff1300720b */ /* 0x008fda0003f04000 */
[----:B------:R-:W-:Y:S05]  /*0910*/  @!P0 BRA `(.L_x_14) ;  /* 0x0000000000148947 */ /* 0x000fea0003800000 */
[----:B------:R-:W2:Y:S04]  /*0920*/  LDG.E R16, desc[UR4][R4.64] ;  /* 0x0000000404107981 */ /* 0x000ea8000c1e1900 */
[----:B------:R-:W3:Y:S01]  /*0930*/  LDG.E R17, desc[UR4][R12.64] ;  /* 0x000000040c117981 */ /* 0x000ee2000c1e1900 */
[----:B--2---:R-:W-:-:S05]  /*0940*/  FADD R16, R19, R16 ;  /* 0x0000001013107221 */ /* 0x004fca0000000000 */
[----:B---3--:R-:W-:-:S13]  /*0950*/  FSETP.GEU.AND P0, PT, R16, R17, PT ;  /* 0x000000111000720b */ /* 0x008fda0003f0e000 */
[----:B------:R0:W-:Y:S02]  /*0960*/  @!P0 STG.E desc[UR4][R12.64], R16 ;  /* 0x000000100c008986 */ /* 0x0001e4000c101904 */
.L_x_14:
[----:B------:R-:W2:Y:S02]  /*0970*/  LDG.E R19, desc[UR4][R10.64+0x4] ;  /* 0x000004040a137981 */ /* 0x000ea4000c1e1900 */
[----:B--2---:R-:W-:-:S13]  /*0980*/  FSETP.GT.AND P0, PT, R19, RZ, PT ;  /* 0x000000ff1300720b */ /* 0x004fda0003f04000 */
[----:B------:R-:W-:Y:S05]  /*0990*/  @!P0 BRA `(.L_x_15) ;  /* 0x0000000000148947 */ /* 0x000fea0003800000 */
[----:B0-----:R-:W2:Y:S04]  /*09a0*/  LDG.E R16, desc[UR4][R4.64] ;  /* 0x0000000404107981 */ /* 0x001ea8000c1e1900 */
[----:B------:R-:W3:Y:S01]  /*09b0*/  LDG.E R17, desc[UR4][R12.64+0x4] ;  /* 0x000004040c117981 */ /* 0x000ee2000c1e1900 */
[----:B--2---:R-:W-:-:S05]  /*09c0*/  FADD R16, R19, R16 ;  /* 0x0000001013107221 */ /* 0x004fca0000000000 */
[----:B---3--:R-:W-:-:S13]  /*09d0*/  FSETP.GEU.AND P0, PT, R16, R17, PT ;  /* 0x000000111000720b */ /* 0x008fda0003f0e000 */
[----:B------:R1:W-:Y:S02]  /*09e0*/  @!P0 STG.E desc[UR4][R12.64+0x4], R16 ;  /* 0x000004100c008986 */ /* 0x0003e4000c101904 */
.L_x_15:
[----:B------:R-:W2:Y:S02]  /*09f0*/  LDG.E R19, desc[UR4][R10.64+0x8] ;  /* 0x000008040a137981 */ /* 0x000ea4000c1e1900 */
[----:B--2---:R-:W-:-:S13]  /*0a00*/  FSETP.GT.AND P0, PT, R19, RZ, PT ;  /* 0x000000ff1300720b */ /* 0x004fda0003f04000 */
[----:B------:R-:W-:Y:S05]  /*0a10*/  @!P0 BRA `(.L_x_16) ;  /* 0x0000000000148947 */ /* 0x000fea0003800000 */
[----:B01----:R-:W2:Y:S04]  /*0a20*/  LDG.E R16, desc[UR4][R4.64] ;  /* 0x0000000404107981 */ /* 0x003ea8000c1e1900 */
[----:B------:R-:W3:Y:S01]  /*0a30*/  LDG.E R17, desc[UR4][R12.64+0x8] ;  /* 0x000008040c117981 */ /* 0x000ee2000c1e1900 */
[----:B--2---:R-:W-:-:S05]  /*0a40*/  FADD R16, R19, R16 ;  /* 0x0000001013107221 */ /* 0x004fca0000000000 */
[----:B---3--:R-:W-:-:S13]  /*0a50*/  FSETP.GEU.AND P0, PT, R16, R17, PT ;  /* 0x000000111000720b */ /* 0x008fda0003f0e000 */
[----:B------:R2:W-:Y:S02]  /*0a60*/  @!P0 STG.E desc[UR4][R12.64+0x8], R16 ;  /* 0x000008100c008986 */ /* 0x0005e4000c101904 */
.L_x_16:
[----:B------:R-:W3:Y:S01]  /*0a70*/  LDG.E R17, desc[UR4][R10.64+0xc] ;  /* 0x00000c040a117981 */ /* 0x000ee2000c1e1900 */
[----:B------:R-:W-:-:S05]  /*0a80*/  VIADD R15, R15, 0x4 ;  /* 0x000000040f0f7836 */ /* 0x000fca0000000000 */
[----:B------:R-:W-:Y:S02]  /*0a90*/  ISETP.NE.AND P1, PT, R15, R0, PT ;  /* 0x000000000f00720c */ /* 0x000fe40003f25270 */
[----:B---3--:R-:W-:-:S13]  /*0aa0*/  FSETP.GT.AND P0, PT, R17, RZ, PT ;  /* 0x000000ff1100720b */ /* 0x008fda0003f04000 */
[----:B------:R-:W-:Y:S05]  /*0ab0*/  @!P0 BRA `(.L_x_17) ;  /* 0x0000000000148947 */ /* 0x000fea0003800000 */
[----:B------:R-:W3:Y:S04]  /*0ac0*/  LDG.E R10, desc[UR4][R4.64] ;  /* 0x00000004040a7981 */ /* 0x000ee8000c1e1900 */
[----:B------:R-:W4:Y:S01]  /*0ad0*/  LDG.E R11, desc[UR4][R12.64+0xc] ;  /* 0x00000c040c0b7981 */ /* 0x000f22000c1e1900 */
[----:B---3--:R-:W-:-:S05]  /*0ae0*/  FADD R10, R17, R10 ;  /* 0x0000000a110a7221 */ /* 0x008fca0000000000 */
[----:B----4-:R-:W-:-:S13]  /*0af0*/  FSETP.GEU.AND P0, PT, R10, R11, PT ;  /* 0x0000000b0a00720b */ /* 0x010fda0003f0e000 */
[----:B------:R3:W-:Y:S02]  /*0b00*/  @!P0 STG.E desc[UR4][R12.64+0xc], R10 ;  /* 0x00000c0a0c008986 */ /* 0x0007e4000c101904 */
.L_x_17:
[----:B------:R-:W-:Y:S05]  /*0b10*/  @P1 BRA `(.L_x_18) ;  /* 0xfffffffc00681947 */ /* 0x000fea000383ffff */
[----:B------:R-:W-:-:S07]  /*0b20*/  IMAD.MOV.U32 R11, RZ, RZ, R0 ;  /* 0x000000ffff0b7224 */ /* 0x000fce00078e0000 */
.L_x_13:
[----:B------:R-:W-:-:S13]  /*0b30*/  ISETP.NE.AND P0, PT, R14, RZ, PT ;  /* 0x000000ff0e00720c */ /* 0x000fda0003f05270 */
[----:B------:R-:W-:Y:S05]  /*0b40*/  @!P0 BRA `(.L_x_19) ;  /* 0xfffffff4005c8947 */ /* 0x000fea000383ffff */
[----:B0-----:R-:W0:Y:S01]  /*0b50*/  LDC.64 R8, c[0x0][0x380] ;  /* 0x0000e000ff087b82 */ /* 0x001e220000000a00 */
[----:B------:R-:W-:-:S04]  /*0b60*/  IMAD R3, R2, R3, R11 ;  /* 0x0000000302037224 */ /* 0x000fc800078e020b */
[----:B0-----:R-:W-:-:S05]  /*0b70*/  IMAD.WIDE R2, R3, 0x4, R8 ;  /* 0x0000000403027825 */ /* 0x001fca00078e0208 */
[----:B-123--:R-:W2:Y:S01]  /*0b80*/  LDG.E R13, desc[UR4][R2.64] ;  /* 0x00000004020d7981 */ /* 0x00eea2000c1e1900 */
[----:B------:R-:W-:Y:S01]  /*0b90*/  IMAD.WIDE.U32 R6, R11, 0x4, R6 ;  /* 0x000000040b067825 */ /* 0x000fe200078e0006 */
[----:B--2---:R-:W-:-:S13]  /*0ba0*/  FSETP.GT.AND P0, PT, R13, RZ, PT ;  /* 0x000000ff0d00720b */ /* 0x004fda0003f04000 */
[----:B------:R-:W-:Y:S05]  /*0bb0*/  @!P0 BRA `(.L_x_20) ;  /* 0x0000000000148947 */ /* 0x000fea0003800000 */
[----:B------:R-:W2:Y:S04]  /*0bc0*/  LDG.E R8, desc[UR4][R4.64] ;  /* 0x0000000404087981 */ /* 0x000ea8000c1e1900 */
[----:B------:R-:W3:Y:S01]  /*0bd0*/  LDG.E R9, desc[UR4][R6.64] ;  /* 0x0000000406097981 */ /* 0x000ee2000c1e1900 */
[----:B--2---:R-:W-:-:S05]  /*0be0*/  FADD R8, R13, R8 ;  /* 0x000000080d087221 */ /* 0x004fca0000000000 */
[----:B---3--:R-:W-:-:S13]  /*0bf0*/  FSETP.GEU.AND P0, PT, R8, R9, PT ;  /* 0x000000090800720b */ /* 0x008fda0003f0e000 */
[----:B------:R0:W-:Y:S02]  /*0c00*/  @!P0 STG.E desc[UR4][R6.64], R8 ;  /* 0x0000000806008986 */ /* 0x0001e4000c101904 */
.L_x_20:
[----:B------:R-:W-:-:S13]  /*0c10*/  ISETP.NE.AND P0, PT, R14, 0x1, PT ;  /* 0x000000010e00780c */ /* 0x000fda0003f05270 */
[----:B------:R-:W-:Y:S05]  /*0c20*/  @!P0 BRA `(.L_x_19) ;  /* 0xfffffff400248947 */ /* 0x000fea000383ffff */
        /* <DEDUP_REMOVED lines=8> */
.L_x_21:
[----:B------:R-:W-:-:S13]  /*0cb0*/  ISETP.NE.AND P0, PT, R14, 0x2, PT ;  /* 0x000000020e00780c */ /* 0x000fda0003f05270 */
[----:B------:R-:W-:Y:S05]  /*0cc0*/  @!P0 BRA `(.L_x_19) ;  /* 0xfffffff000fc8947 */ /* 0x000fea000383ffff */
[----:B------:R-:W2:Y:S02]  /*0cd0*/  LDG.E R3, desc[UR4][R2.64+0x8] ;  /* 0x0000080402037981 */ /* 0x000ea4000c1e1900 */
[----:B--2---:R-:W-:-:S13]  /*0ce0*/  FSETP.GT.AND P0, PT, R3, RZ, PT ;  /* 0x000000ff0300720b */ /* 0x004fda0003f04000 */
[----:B------:R-:W-:Y:S05]  /*0cf0*/  @!P0 BRA `(.L_x_19) ;  /* 0xfffffff000f08947 */ /* 0x000fea000383ffff */
[----:B------:R-:W2:Y:S04]  /*0d00*/  LDG.E R4, desc[UR4][R4.64] ;  /* 0x0000000404047981 */ /* 0x000ea8000c1e1900 */
[----:B------:R-:W3:Y:S01]  /*0d10*/  LDG.E R2, desc[UR4][R6.64+0x8] ;  /* 0x0000080406027981 */ /* 0x000ee2000c1e1900 */
[----:B--2---:R-:W-:-:S05]  /*0d20*/  FADD R3, R3, R4 ;  /* 0x0000000403037221 */ /* 0x004fca0000000000 */
[----:B---3--:R-:W-:-:S13]  /*0d30*/  FSETP.GEU.AND P0, PT, R3, R2, PT ;  /* 0x000000020300720b */ /* 0x008fda0003f0e000 */
[----:B------:R-:W-:Y:S05]  /*0d40*/  @P0 BRA `(.L_x_19) ;  /* 0xfffffff000dc0947 */ /* 0x000fea000383ffff */
[----:B------:R4:W-:Y:S01]  /*0d50*/  STG.E desc[UR4][R6.64+0x8], R3 ;  /* 0x0000080306007986 */ /* 0x0009e2000c101904 */
[----:B------:R-:W-:Y:S05]  /*0d60*/  BRA `(.L_x_19) ;  /* 0xfffffff000d47947 */ /* 0x000fea000383ffff */
.L_x_22:
[----:B------:R-:W-:-:S00]  /*0d70*/  BRA `(.L_x_22) ;  /* 0xfffffffc00fc7947 */ /* 0x000fc0000383ffff */
[----:B------:R-:W-:-:S00]  /*0d80*/  NOP ;  /* 0x0000000000007918 */ /* 0x000fc00000000000 */
[----:B------:R-:W-:-:S00]  /*0d90*/  NOP ;  /* 0x0000000000007918 */ /* 0x000fc00000000000 */
[----:B------:R-:W-:-:S00]  /*0da0*/  NOP ;  /* 0x0000000000007918 */ /* 0x000fc00000000000 */
[----:B------:R-:W-:-:S00]  /*0db0*/  NOP ;  /* 0x0000000000007918 */ /* 0x000fc00000000000 */
[----:B------:R-:W-:-:S00]  /*0dc0*/  NOP ;  /* 0x0000000000007918 */ /* 0x000fc00000000000 */
[----:B------:R-:W-:-:S00]  /*0dd0*/  NOP ;  /* 0x0000000000007918 */ /* 0x000fc00000000000 */
[----:B------:R-:W-:-:S00]  /*0de0*/  NOP ;  /* 0x0000000000007918 */ /* 0x000fc00000000000 */
[----:B------:R-:W-:-:S00]  /*0df0*/  NOP ;  /* 0x0000000000007918 */ /* 0x000fc00000000000 */
.L_x_23:


//--------------------- .nv.shared.reserved.0     --------------------------
	.section	.nv.shared.reserved.0,"aw",@nobits
	.weak		__nv_reservedSMEM_offset_0_alias
	.size		__nv_reservedSMEM_offset_0_alias, 0, 64
	.other		__nv_reservedSMEM_offset_0_alias,@"STO_CUDA_RESERVED_SHARED STV_DEFAULT"
__nv_reservedSMEM_offset_0_alias:
	.zero		0
	.zero		64


//--------------------- .nv.constant0._Z14dijkstraKernelPfPiS_i --------------------------
	.section	.nv.constant0._Z14dijkstraKernelPfPiS_i,"a",@progbits
	.sectionflags	@""
	.align	4
.nv.constant0._Z14dijkstraKernelPfPiS_i:
	.zero		924


//--------------------- SYMBOLS --------------------------

	.type		.nv.reservedSmem.offset0,@object
	.size		.nv.reservedSmem.offset0,0x4
